//
// Generated by NVIDIA NVVM Compiler
//
// Compiler Build ID: CL-36424714
// Cuda compilation tools, release 13.0, V13.0.88
// Based on NVVM 20.0.0
//

.version 9.0
.target sm_100
.address_size 64

	// .globl	_Z17block_scan_kernelPiS_S_i
.extern .shared .align 16 .b8 temp[];

.visible .entry _Z17block_scan_kernelPiS_S_i(
	.param .u64 .ptr .align 1 _Z17block_scan_kernelPiS_S_i_param_0,
	.param .u64 .ptr .align 1 _Z17block_scan_kernelPiS_S_i_param_1,
	.param .u64 .ptr .align 1 _Z17block_scan_kernelPiS_S_i_param_2,
	.param .u32 _Z17block_scan_kernelPiS_S_i_param_3
)
{
	.reg .pred 	%p<10>;
	.reg .b32 	%r<57>;
	.reg .b64 	%rd<13>;

	ld.param.u64 	%rd5, [_Z17block_scan_kernelPiS_S_i_param_0];
	ld.param.u64 	%rd3, [_Z17block_scan_kernelPiS_S_i_param_1];
	ld.param.u64 	%rd4, [_Z17block_scan_kernelPiS_S_i_param_2];
	ld.param.u32 	%r17, [_Z17block_scan_kernelPiS_S_i_param_3];
	cvta.to.global.u64 	%rd6, %rd5;
	mov.u32 	%r1, %tid.x;
	mov.u32 	%r2, %ctaid.x;
	mov.u32 	%r3, %ntid.x;
	mul.lo.s32 	%r18, %r2, %r3;
	shl.b32 	%r19, %r18, 1;
	shl.b32 	%r4, %r1, 1;
	add.s32 	%r5, %r19, %r4;
	setp.ge.s32 	%p1, %r5, %r17;
	mul.wide.s32 	%rd7, %r5, 4;
	add.s64 	%rd1, %rd6, %rd7;
	shl.b32 	%r20, %r1, 3;
	mov.u32 	%r21, temp;
	add.s32 	%r6, %r21, %r20;
	@%p1 bra 	$L__BB0_2;
	ld.global.u32 	%r23, [%rd1];
	st.shared.u32 	[%r6], %r23;
	bra.uni 	$L__BB0_3;
$L__BB0_2:
	mov.b32 	%r22, 0;
	st.shared.u32 	[%r6], %r22;
$L__BB0_3:
	add.s32 	%r7, %r5, 1;
	setp.ge.s32 	%p2, %r7, %r17;
	@%p2 bra 	$L__BB0_5;
	ld.global.u32 	%r25, [%rd1+4];
	st.shared.u32 	[%r6+4], %r25;
	bra.uni 	$L__BB0_6;
$L__BB0_5:
	mov.b32 	%r24, 0;
	st.shared.u32 	[%r6+4], %r24;
$L__BB0_6:
	bar.sync 	0;
	add.s32 	%r8, %r4, 1;
	mov.b32 	%r56, 1;
	mov.u32 	%r53, %r3;
$L__BB0_7:
	setp.ge.u32 	%p3, %r1, %r53;
	@%p3 bra 	$L__BB0_9;
	mul.lo.s32 	%r27, %r56, %r8;
	shl.b32 	%r28, %r27, 2;
	add.s32 	%r30, %r21, %r28;
	ld.shared.u32 	%r31, [%r30+-4];
	shl.b32 	%r32, %r56, 2;
	add.s32 	%r33, %r30, %r32;
	ld.shared.u32 	%r34, [%r33+-4];
	add.s32 	%r35, %r34, %r31;
	st.shared.u32 	[%r33+-4], %r35;
$L__BB0_9:
	shl.b32 	%r56, %r56, 1;
	bar.sync 	0;
	shr.u32 	%r12, %r53, 1;
	setp.gt.u32 	%p4, %r53, 1;
	mov.u32 	%r53, %r12;
	@%p4 bra 	$L__BB0_7;
	setp.ne.s32 	%p5, %r1, 0;
	@%p5 bra 	$L__BB0_12;
	shl.b32 	%r36, %r3, 3;
	add.s32 	%r38, %r21, %r36;
	ld.shared.u32 	%r39, [%r38+-4];
	cvta.to.global.u64 	%rd8, %rd4;
	mul.wide.u32 	%rd9, %r2, 4;
	add.s64 	%rd10, %rd8, %rd9;
	st.global.u32 	[%rd10], %r39;
	mov.b32 	%r40, 0;
	st.shared.u32 	[%r38+-4], %r40;
$L__BB0_12:
	mov.b32 	%r55, 1;
$L__BB0_13:
	shr.u32 	%r56, %r56, 1;
	bar.sync 	0;
	setp.ge.u32 	%p6, %r1, %r55;
	@%p6 bra 	$L__BB0_15;
	mul.lo.s32 	%r42, %r56, %r8;
	shl.b32 	%r43, %r42, 2;
	add.s32 	%r45, %r21, %r43;
	ld.shared.u32 	%r46, [%r45+-4];
	shl.b32 	%r47, %r56, 2;
	add.s32 	%r48, %r45, %r47;
	ld.shared.u32 	%r49, [%r48+-4];
	st.shared.u32 	[%r45+-4], %r49;
	add.s32 	%r50, %r49, %r46;
	st.shared.u32 	[%r48+-4], %r50;
$L__BB0_15:
	shl.b32 	%r16, %r55, 1;
	setp.lt.u32 	%p7, %r55, %r3;
	mov.u32 	%r55, %r16;
	@%p7 bra 	$L__BB0_13;
	setp.ge.s32 	%p8, %r5, %r17;
	bar.sync 	0;
	cvta.to.global.u64 	%rd11, %rd3;
	add.s64 	%rd2, %rd11, %rd7;
	@%p8 bra 	$L__BB0_18;
	ld.shared.u32 	%r51, [%r6];
	st.global.u32 	[%rd2], %r51;
$L__BB0_18:
	setp.ge.s32 	%p9, %r7, %r17;
	@%p9 bra 	$L__BB0_20;
	ld.shared.u32 	%r52, [%r6+4];
	st.global.u32 	[%rd2+4], %r52;
$L__BB0_20:
	ret;

}
	// .globl	_Z21add_block_sums_kernelPiS_i
.visible .entry _Z21add_block_sums_kernelPiS_i(
	.param .u64 .ptr .align 1 _Z21add_block_sums_kernelPiS_i_param_0,
	.param .u64 .ptr .align 1 _Z21add_block_sums_kernelPiS_i_param_1,
	.param .u32 _Z21add_block_sums_kernelPiS_i_param_2
)
{
	.reg .pred 	%p<4>;
	.reg .b32 	%r<16>;
	.reg .b64 	%rd<9>;

	ld.param.u64 	%rd3, [_Z21add_block_sums_kernelPiS_i_param_0];
	ld.param.u64 	%rd4, [_Z21add_block_sums_kernelPiS_i_param_1];
	ld.param.u32 	%r3, [_Z21add_block_sums_kernelPiS_i_param_2];
	mov.u32 	%r1, %ctaid.x;
	setp.eq.s32 	%p1, %r1, 0;
	@%p1 bra 	$L__BB1_5;
	cvta.to.global.u64 	%rd5, %rd4;
	cvta.to.global.u64 	%rd6, %rd3;
	mov.u32 	%r4, %tid.x;
	shl.b32 	%r5, %r4, 1;
	mov.u32 	%r6, %ntid.x;
	mul.lo.s32 	%r7, %r1, %r6;
	shl.b32 	%r8, %r7, 1;
	add.s32 	%r2, %r8, %r5;
	setp.ge.s32 	%p2, %r2, %r3;
	mul.wide.u32 	%rd7, %r1, 4;
	add.s64 	%rd1, %rd5, %rd7;
	mul.wide.s32 	%rd8, %r2, 4;
	add.s64 	%rd2, %rd6, %rd8;
	@%p2 bra 	$L__BB1_3;
	ld.global.u32 	%r9, [%rd1];
	ld.global.u32 	%r10, [%rd2];
	add.s32 	%r11, %r10, %r9;
	st.global.u32 	[%rd2], %r11;
$L__BB1_3:
	add.s32 	%r12, %r2, 1;
	setp.ge.s32 	%p3, %r12, %r3;
	@%p3 bra 	$L__BB1_5;
	ld.global.u32 	%r13, [%rd1];
	ld.global.u32 	%r14, [%rd2+4];
	add.s32 	%r15, %r14, %r13;
	st.global.u32 	[%rd2+4], %r15;
$L__BB1_5:
	ret;

}


// ===== COMPILED SASS (sm_100) =====

	.target	sm_100

	.elftype	@"ET_EXEC"


//--------------------- .note.nv.tkinfo           --------------------------
	.section	.note.nv.tkinfo,"",@"SHT_NOTE"
	.sectionflags	@"SHF_NOTE_NV_TKINFO"
	.tkinfo
        /*0018*/ 	.word	0x00000002
        /*0030*/ 	.string	""
        /*0030*/ 	.string	"ptxas"
        /*0030*/ 	.string	"Cuda compilation tools, release 13.0, V13.0.88"
        /*0030*/ 	.string	"Build cuda_13.0.r13.0/compiler.36424714_0"
        /*0030*/ 	.string	"-arch sm_100 -m 64 "



//--------------------- .note.nv.cuinfo           --------------------------
	.section	.note.nv.cuinfo,"",@"SHT_NOTE"
	.sectionflags	@"SHF_NOTE_NV_CUINFO"
        /*0018*/ 	.short	0x0002
        /*001a*/ 	.short	0x0064
        /*001c*/ 	.short	0x0082
	.zero		2


//--------------------- .nv.info                  --------------------------
	.section	.nv.info,"",@"SHT_CUDA_INFO"
	.align	4


	//----- nvinfo : EIATTR_REGCOUNT
	.align		4
        /*0000*/ 	.byte	0x04, 0x2f
        /*0002*/ 	.short	(.L_1 - .L_0)
	.align		4
.L_0:
        /*0004*/ 	.word	index@(_Z17block_scan_kernelPiS_S_i)
        /*0008*/ 	.word	0x00000010


	//----- nvinfo : EIATTR_FRAME_SIZE
	.align		4
.L_1:
        /*000c*/ 	.byte	0x04, 0x11
        /*000e*/ 	.short	(.L_3 - .L_2)
	.align		4
.L_2:
        /*0010*/ 	.word	index@(_Z17block_scan_kernelPiS_S_i)
        /*0014*/ 	.word	0x00000000


	//----- nvinfo : EIATTR_REGCOUNT
	.align		4
.L_3:
        /*0018*/ 	.byte	0x04, 0x2f
        /*001a*/ 	.short	(.L_5 - .L_4)
	.align		4
.L_4:
        /*001c*/ 	.word	index@(_Z21add_block_sums_kernelPiS_i)
        /*0020*/ 	.word	0x0000000c


	//----- nvinfo : EIATTR_FRAME_SIZE
	.align		4
.L_5:
        /*0024*/ 	.byte	0x04, 0x11
        /*0026*/ 	.short	(.L_7 - .L_6)
	.align		4
.L_6:
        /*0028*/ 	.word	index@(_Z21add_block_sums_kernelPiS_i)
        /*002c*/ 	.word	0x00000000


	//----- nvinfo : EIATTR_MIN_STACK_SIZE
	.align		4
.L_7:
        /*0030*/ 	.byte	0x04, 0x12
        /*0032*/ 	.short	(.L_9 - .L_8)
	.align		4
.L_8:
        /*0034*/ 	.word	index@(_Z21add_block_sums_kernelPiS_i)
        /*0038*/ 	.word	0x00000000


	//----- nvinfo : EIATTR_MIN_STACK_SIZE
	.align		4
.L_9:
        /*003c*/ 	.byte	0x04, 0x12
        /*003e*/ 	.short	(.L_11 - .L_10)
	.align		4
.L_10:
        /*0040*/ 	.word	index@(_Z17block_scan_kernelPiS_S_i)
        /*0044*/ 	.word	0x00000000
.L_11:


//--------------------- .nv.compat                --------------------------
	.section	.nv.compat,"",@"SHT_CUDA_COMPAT_INFO"
	.align	4
        /*0000*/ 	.byte	0x02, 0x09, 0x00, 0x00, 0x02, 0x02, 0x01, 0x00, 0x02, 0x05, 0x05, 0x00, 0x03, 0x07, 0x01, 0x01
        /*0010*/ 	.byte	0x02, 0x03, 0x00, 0x00, 0x02, 0x06, 0x01, 0x00, 0x04, 0x0b, 0x08, 0x00, 0x09, 0x00, 0x00, 0x00
        /*0020*/ 	.byte	0x00, 0x00, 0x00, 0x00


//--------------------- .nv.info._Z21add_block_sums_kernelPiS_i --------------------------
	.section	.nv.info._Z21add_block_sums_kernelPiS_i,"",@"SHT_CUDA_INFO"
	.sectionflags	@""
	.align	4


	//----- nvinfo : EIATTR_CUDA_API_VERSION
	.align		4
        /*0000*/ 	.byte	0x04, 0x37
        /*0002*/ 	.short	(.L_13 - .L_12)
.L_12:
        /*0004*/ 	.word	0x00000082


	//----- nvinfo : EIATTR_KPARAM_INFO
	.align		4
.L_13:
        /*0008*/ 	.byte	0x04, 0x17
        /*000a*/ 	.short	(.L_15 - .L_14)
.L_14:
        /*000c*/ 	.word	0x00000000
        /*0010*/ 	.short	0x0002
        /*0012*/ 	.short	0x0010
        /*0014*/ 	.byte	0x00, 0xf0, 0x11, 0x00


	//----- nvinfo : EIATTR_KPARAM_INFO
	.align		4
.L_15:
        /*0018*/ 	.byte	0x04, 0x17
        /*001a*/ 	.short	(.L_17 - .L_16)
.L_16:
        /*001c*/ 	.word	0x00000000
        /*0020*/ 	.short	0x0001
        /*0022*/ 	.short	0x0008
        /*0024*/ 	.byte	0x00, 0xf5, 0x21, 0x00


	//----- nvinfo : EIATTR_KPARAM_INFO
	.align		4
.L_17:
        /*0028*/ 	.byte	0x04, 0x17
        /*002a*/ 	.short	(.L_19 - .L_18)
.L_18:
        /*002c*/ 	.word	0x00000000
        /*0030*/ 	.short	0x0000
        /*0032*/ 	.short	0x0000
        /*0034*/ 	.byte	0x00, 0xf5, 0x21, 0x00


	//----- nvinfo : EIATTR_SPARSE_MMA_MASK
	.align		4
.L_19:
        /*0038*/ 	.byte	0x03, 0x50
        /*003a*/ 	.short	0x0000


	//----- nvinfo : EIATTR_MAXREG_COUNT
	.align		4
        /*003c*/ 	.byte	0x03, 0x1b
        /*003e*/ 	.short	0x00ff


	//----- nvinfo : EIATTR_MERCURY_ISA_VERSION
	.align		4
        /*0040*/ 	.byte	0x03, 0x5f
        /*0042*/ 	.short	0x0101


	//----- nvinfo : EIATTR_VRC_CTA_INIT_COUNT
	.align		4
        /*0044*/ 	.byte	0x02, 0x4a
	.zero		1
	.zero		1


	//----- nvinfo : EIATTR_EXIT_INSTR_OFFSETS
	.align		4
        /*0048*/ 	.byte	0x04, 0x1c
        /*004a*/ 	.short	(.L_21 - .L_20)


	//   ....[0]....
.L_20:
        /*004c*/ 	.word	0x00000030


	//   ....[1]....
        /*0050*/ 	.word	0x00000180


	//   ....[2]....
        /*0054*/ 	.word	0x000001d0


	//----- nvinfo : EIATTR_CRS_STACK_SIZE
	.align		4
.L_21:
        /*0058*/ 	.byte	0x04, 0x1e
        /*005a*/ 	.short	(.L_23 - .L_22)
.L_22:
        /*005c*/ 	.word	0x00000000


	//----- nvinfo : EIATTR_CBANK_PARAM_SIZE
	.align		4
.L_23:
        /*0060*/ 	.byte	0x03, 0x19
        /*0062*/ 	.short	0x0014


	//----- nvinfo : EIATTR_PARAM_CBANK
	.align		4
        /*0064*/ 	.byte	0x04, 0x0a
        /*0066*/ 	.short	(.L_25 - .L_24)
	.align		4
.L_24:
        /*0068*/ 	.word	index@(.nv.constant0._Z21add_block_sums_kernelPiS_i)
        /*006c*/ 	.short	0x0380
        /*006e*/ 	.short	0x0014


	//----- nvinfo : EIATTR_SW_WAR
	.align		4
.L_25:
        /*0070*/ 	.byte	0x04, 0x36
        /*0072*/ 	.short	(.L_27 - .L_26)
.L_26:
        /*0074*/ 	.word	0x00000008
.L_27:


//--------------------- .nv.info._Z17block_scan_kernelPiS_S_i --------------------------
	.section	.nv.info._Z17block_scan_kernelPiS_S_i,"",@"SHT_CUDA_INFO"
	.sectionflags	@""
	.align	4


	//----- nvinfo : EIATTR_CUDA_API_VERSION
	.align		4
        /*0000*/ 	.byte	0x04, 0x37
        /*0002*/ 	.short	(.L_29 - .L_28)
.L_28:
        /*0004*/ 	.word	0x00000082


	//----- nvinfo : EIATTR_KPARAM_INFO
	.align		4
.L_29:
        /*0008*/ 	.byte	0x04, 0x17
        /*000a*/ 	.short	(.L_31 - .L_30)
.L_30:
        /*000c*/ 	.word	0x00000000
        /*0010*/ 	.short	0x0003
        /*0012*/ 	.short	0x0018
        /*0014*/ 	.byte	0x00, 0xf0, 0x11, 0x00


	//----- nvinfo : EIATTR_KPARAM_INFO
	.align		4
.L_31:
        /*0018*/ 	.byte	0x04, 0x17
        /*001a*/ 	.short	(.L_33 - .L_32)
.L_32:
        /*001c*/ 	.word	0x00000000
        /*0020*/ 	.short	0x0002
        /*0022*/ 	.short	0x0010
        /*0024*/ 	.byte	0x00, 0xf5, 0x21, 0x00


	//----- nvinfo : EIATTR_KPARAM_INFO
	.align		4
.L_33:
        /*0028*/ 	.byte	0x04, 0x17
        /*002a*/ 	.short	(.L_35 - .L_34)
.L_34:
        /*002c*/ 	.word	0x00000000
        /*0030*/ 	.short	0x0001
        /*0032*/ 	.short	0x0008
        /*0034*/ 	.byte	0x00, 0xf5, 0x21, 0x00


	//----- nvinfo : EIATTR_KPARAM_INFO
	.align		4
.L_35:
        /*0038*/ 	.byte	0x04, 0x17
        /*003a*/ 	.short	(.L_37 - .L_36)
.L_36:
        /*003c*/ 	.word	0x00000000
        /*0040*/ 	.short	0x0000
        /*0042*/ 	.short	0x0000
        /*0044*/ 	.byte	0x00, 0xf5, 0x21, 0x00


	//----- nvinfo : EIATTR_SPARSE_MMA_MASK
	.align		4
.L_37:
        /*0048*/ 	.byte	0x03, 0x50
        /*004a*/ 	.short	0x0000


	//----- nvinfo : EIATTR_MAXREG_COUNT
	.align		4
        /*004c*/ 	.byte	0x03, 0x1b
        /*004e*/ 	.short	0x00ff


	//----- nvinfo : EIATTR_NUM_BARRIERS
	.align		4
        /*0050*/ 	.byte	0x02, 0x4c
        /*0052*/ 	.byte	0x01
	.zero		1


	//----- nvinfo : EIATTR_MERCURY_ISA_VERSION
	.align		4
        /*0054*/ 	.byte	0x03, 0x5f
        /*0056*/ 	.short	0x0101


	//----- nvinfo : EIATTR_VRC_CTA_INIT_COUNT
	.align		4
        /*0058*/ 	.byte	0x02, 0x4a
	.zero		1
	.zero		1


	//----- nvinfo : EIATTR_EXIT_INSTR_OFFSETS
	.align		4
        /*005c*/ 	.byte	0x04, 0x1c
        /*005e*/ 	.short	(.L_39 - .L_38)


	//   ....[0]....
.L_38:
        /*0060*/ 	.word	0x00000470


	//   ....[1]....
        /*0064*/ 	.word	0x000004a0


	//----- nvinfo : EIATTR_CBANK_PARAM_SIZE
	.align		4
.L_39:
        /*0068*/ 	.byte	0x03, 0x19
        /*006a*/ 	.short	0x001c


	//----- nvinfo : EIATTR_PARAM_CBANK
	.align		4
        /*006c*/ 	.byte	0x04, 0x0a
        /*006e*/ 	.short	(.L_41 - .L_40)
	.align		4
.L_40:
        /*0070*/ 	.word	index@(.nv.constant0._Z17block_scan_kernelPiS_S_i)
        /*0074*/ 	.short	0x0380
        /*0076*/ 	.short	0x001c


	//----- nvinfo : EIATTR_SW_WAR
	.align		4
.L_41:
        /*0078*/ 	.byte	0x04, 0x36
        /*007a*/ 	.short	(.L_43 - .L_42)
.L_42:
        /*007c*/ 	.word	0x00000008
.L_43:


//--------------------- .nv.callgraph             --------------------------
	.section	.nv.callgraph,"",@"SHT_CUDA_CALLGRAPH"
	.align	4
	.sectionentsize	8
	.align		4
        /*0000*/ 	.word	0x00000000
	.align		4
        /*0004*/ 	.word	0xffffffff
	.align		4
        /*0008*/ 	.word	0x00000000
	.align		4
        /*000c*/ 	.word	0xfffffffe
	.align		4
        /*0010*/ 	.word	0x00000000
	.align		4
        /*0014*/ 	.word	0xfffffffd
	.align		4
        /*0018*/ 	.word	0x00000000
	.align		4
        /*001c*/ 	.word	0xfffffffc


//--------------------- .text._Z21add_block_sums_kernelPiS_i --------------------------
	.section	.text._Z21add_block_sums_kernelPiS_i,"ax",@progbits
	.align	128
        .global         _Z21add_block_sums_kernelPiS_i
        .type           _Z21add_block_sums_kernelPiS_i,@function
        .size           _Z21add_block_sums_kernelPiS_i,(.L_x_6 - _Z21add_block_sums_kernelPiS_i)
        .other          _Z21add_block_sums_kernelPiS_i,@"STO_CUDA_ENTRY STV_DEFAULT"
_Z21add_block_sums_kernelPiS_i:
.text._Z21add_block_sums_kernelPiS_i:
[----:B------:R-:W-:Y:S01]  /*0000*/  LDC R1, c[0x0][0x37c] ;  /* 0x0000df00ff017b82 */ /* 0x000fe20000000800 */
[----:B------:R-:W0:Y:S02]  /*0010*/  S2R R9, SR_CTAID.X ;  /* 0x0000000000097919 */ /* 0x000e240000002500 */
[----:B0-----:R-:W-:-:S13]  /*0020*/  ISETP.NE.AND P0, PT, R9, RZ, PT ;  /* 0x000000ff0900720c */ /* 0x001fda0003f05270 */
[----:B------:R-:W-:Y:S05]  /*0030*/  @!P0 EXIT ;  /* 0x000000000000894d */ /* 0x000fea0003800000 */
[----:B------:R-:W0:Y:S01]  /*0040*/  S2R R0, SR_TID.X ;  /* 0x0000000000007919 */ /* 0x000e220000002100 */
[----:B------:R-:W0:Y:S01]  /*0050*/  LDCU UR4, c[0x0][0x360] ;  /* 0x00006c00ff0477ac */ /* 0x000e220008000800 */
[----:B------:R-:W1:Y:S01]  /*0060*/  LDC.64 R2, c[0x0][0x388] ;  /* 0x0000e200ff027b82 */ /* 0x000e620000000a00 */
[----:B------:R-:W-:Y:S01]  /*0070*/  BSSY.RECONVERGENT B0, `(.L_x_0) ;  /* 0x0000010000007945 */ /* 0x000fe20003800200 */
[----:B------:R-:W2:Y:S06]  /*0080*/  LDCU UR6, c[0x0][0x390] ;  /* 0x00007200ff0677ac */ /* 0x000eac0008000800 */
[----:B------:R-:W3:Y:S01]  /*0090*/  LDC.64 R4, c[0x0][0x380] ;  /* 0x0000e000ff047b82 */ /* 0x000ee20000000a00 */
[----:B-1----:R-:W-:-:S04]  /*00a0*/  IMAD.WIDE.U32 R2, R9, 0x4, R2 ;  /* 0x0000000409027825 */ /* 0x002fc800078e0002 */
[----:B0-----:R-:W-:Y:S01]  /*00b0*/  IMAD R0, R9, UR4, R0 ;  /* 0x0000000409007c24 */ /* 0x001fe2000f8e0200 */
[----:B------:R-:W0:Y:S03]  /*00c0*/  LDCU.64 UR4, c[0x0][0x358] ;  /* 0x00006b00ff0477ac */ /* 0x000e260008000a00 */
[----:B------:R-:W-:-:S04]  /*00d0*/  IMAD.SHL.U32 R7, R0, 0x2, RZ ;  /* 0x0000000200077824 */ /* 0x000fc800078e00ff */
[C---:B------:R-:W-:Y:S01]  /*00e0*/  VIADD R0, R7.reuse, 0x1 ;  /* 0x0000000107007836 */ /* 0x040fe20000000000 */
[C---:B--2---:R-:W-:Y:S01]  /*00f0*/  ISETP.GE.AND P0, PT, R7.reuse, UR6, PT ;  /* 0x0000000607007c0c */ /* 0x044fe2000bf06270 */
[----:B---3--:R-:W-:-:S03]  /*0100*/  IMAD.WIDE R4, R7, 0x4, R4 ;  /* 0x0000000407047825 */ /* 0x008fc600078e0204 */
[----:B------:R-:W-:-:S09]  /*0110*/  ISETP.GE.AND P1, PT, R0, UR6, PT ;  /* 0x0000000600007c0c */ /* 0x000fd2000bf26270 */
[----:B0-----:R-:W-:Y:S05]  /*0120*/  @P0 BRA `(.L_x_1) ;  /* 0x0000000000100947 */ /* 0x001fea0003800000 */
[----:B------:R-:W2:Y:S04]  /*0130*/  LDG.E R0, desc[UR4][R2.64] ;  /* 0x0000000402007981 */ /* 0x000ea8000c1e1900 */
[----:B------:R-:W2:Y:S02]  /*0140*/  LDG.E R7, desc[UR4][R4.64] ;  /* 0x0000000404077981 */ /* 0x000ea4000c1e1900 */
[----:B--2---:R-:W-:-:S05]  /*0150*/  IADD3 R7, PT, PT, R0, R7, RZ ;  /* 0x0000000700077210 */ /* 0x004fca0007ffe0ff */
[----:B------:R0:W-:Y:S02]  /*0160*/  STG.E desc[UR4][R4.64], R7 ;  /* 0x0000000704007986 */ /* 0x0001e4000c101904 */
.L_x_1:
[----:B------:R-:W-:Y:S05]  /*0170*/  BSYNC.RECONVERGENT B0 ;  /* 0x0000000000007941 */ /* 0x000fea0003800200 */
.L_x_0:
[----:B------:R-:W-:Y:S05]  /*0180*/  @P1 EXIT ;  /* 0x000000000000194d */ /* 0x000fea0003800000 */
[----:B------:R-:W2:Y:S04]  /*0190*/  LDG.E R2, desc[UR4][R2.64] ;  /* 0x0000000402027981 */ /* 0x000ea8000c1e1900 */
[----:B0-----:R-:W2:Y:S02]  /*01a0*/  LDG.E R7, desc[UR4][R4.64+0x4] ;  /* 0x0000040404077981 */ /* 0x001ea4000c1e1900 */
[----:B--2---:R-:W-:-:S05]  /*01b0*/  IADD3 R7, PT, PT, R2, R7, RZ ;  /* 0x0000000702077210 */ /* 0x004fca0007ffe0ff */
[----:B------:R-:W-:Y:S01]  /*01c0*/  STG.E desc[UR4][R4.64+0x4], R7 ;  /* 0x0000040704007986 */ /* 0x000fe2000c101904 */
[----:B------:R-:W-:Y:S05]  /*01d0*/  EXIT ;  /* 0x000000000000794d */ /* 0x000fea0003800000 */
.L_x_2:
[----:B------:R-:W-:-:S00]  /*01e0*/  BRA `(.L_x_2) ;  /* 0xfffffffc00fc7947 */ /* 0x000fc0000383ffff */
[----:B------:R-:W-:-:S00]  /*01f0*/  NOP ;  /* 0x0000000000007918 */ /* 0x000fc00000000000 */
        /* <DEDUP_REMOVED lines=8> */
.L_x_6:


//--------------------- .text._Z17block_scan_kernelPiS_S_i --------------------------
	.section	.text._Z17block_scan_kernelPiS_S_i,"ax",@progbits
	.align	128
        .global         _Z17block_scan_kernelPiS_S_i
        .type           _Z17block_scan_kernelPiS_S_i,@function
        .size           _Z17block_scan_kernelPiS_S_i,(.L_x_7 - _Z17block_scan_kernelPiS_S_i)
        .other          _Z17block_scan_kernelPiS_S_i,@"STO_CUDA_ENTRY STV_DEFAULT"
_Z17block_scan_kernelPiS_S_i:
.text._Z17block_scan_kernelPiS_S_i:
[----:B------:R-:W-:Y:S01]  /*0000*/  LDC R1, c[0x0][0x37c] ;  /* 0x0000df00ff017b82 */ /* 0x000fe20000000800 */
[----:B------:R-:W0:Y:S07]  /*0010*/  S2R R13, SR_CTAID.X ;  /* 0x00000000000d7919 */ /* 0x000e2e0000002500 */
[----:B------:R-:W0:Y:S01]  /*0020*/  LDC R3, c[0x0][0x360] ;  /* 0x0000d800ff037b82 */ /* 0x000e220000000800 */
[----:B------:R-:W1:Y:S01]  /*0030*/  LDCU UR4, c[0x0][0x398] ;  /* 0x00007300ff0477ac */ /* 0x000e620008000800 */
[----:B------:R-:W2:Y:S01]  /*0040*/  S2R R2, SR_TID.X ;  /* 0x0000000000027919 */ /* 0x000ea20000002100 */
[----:B------:R-:W3:Y:S05]  /*0050*/  LDCU.64 UR6, c[0x0][0x358] ;  /* 0x00006b00ff0677ac */ /* 0x000eea0008000a00 */
[----:B------:R-:W4:Y:S01]  /*0060*/  LDC.64 R6, c[0x0][0x380] ;  /* 0x0000e000ff067b82 */ /* 0x000f220000000a00 */
[----:B0-----:R-:W-:-:S02]  /*0070*/  IMAD R0, R13, R3, RZ ;  /* 0x000000030d007224 */ /* 0x001fc400078e02ff */
[----:B--2---:R-:W-:-:S04]  /*0080*/  IMAD.SHL.U32 R5, R2, 0x2, RZ ;  /* 0x0000000202057824 */ /* 0x004fc800078e00ff */
[----:B------:R-:W-:-:S04]  /*0090*/  IMAD R0, R0, 0x2, R5 ;  /* 0x0000000200007824 */ /* 0x000fc800078e0205 */
[C---:B------:R-:W-:Y:S01]  /*00a0*/  VIADD R12, R0.reuse, 0x1 ;  /* 0x00000001000c7836 */ /* 0x040fe20000000000 */
[C---:B-1----:R-:W-:Y:S01]  /*00b0*/  ISETP.GE.AND P0, PT, R0.reuse, UR4, PT ;  /* 0x0000000400007c0c */ /* 0x042fe2000bf06270 */
[----:B----4-:R-:W-:-:S03]  /*00c0*/  IMAD.WIDE R6, R0, 0x4, R6 ;  /* 0x0000000400067825 */ /* 0x010fc600078e0206 */
[----:B------:R-:W-:-:S09]  /*00d0*/  ISETP.GE.AND P1, PT, R12, UR4, PT ;  /* 0x000000040c007c0c */ /* 0x000fd2000bf26270 */
[----:B---3--:R-:W2:Y:S04]  /*00e0*/  @!P0 LDG.E R9, desc[UR6][R6.64] ;  /* 0x0000000606098981 */ /* 0x008ea8000c1e1900 */
[----:B------:R0:W3:Y:S01]  /*00f0*/  @!P1 LDG.E R11, desc[UR6][R6.64+0x4] ;  /* 0x00000406060b9981 */ /* 0x0000e2000c1e1900 */
[----:B------:R-:W1:Y:S01]  /*0100*/  S2UR UR5, SR_CgaCtaId ;  /* 0x00000000000579c3 */ /* 0x000e620000008800 */
[----:B------:R-:W-:Y:S01]  /*0110*/  UMOV UR4, 0x400 ;  /* 0x0000040000047882 */ /* 0x000fe20000000000 */
[----:B------:R-:W-:Y:S01]  /*0120*/  IMAD.MOV.U32 R8, RZ, RZ, 0x1 ;  /* 0x00000001ff087424 */ /* 0x000fe200078e00ff */
[----:B------:R-:W-:Y:S01]  /*0130*/  IADD3 R5, PT, PT, R5, 0x1, RZ ;  /* 0x0000000105057810 */ /* 0x000fe20007ffe0ff */
[----:B0-----:R-:W-:Y:S01]  /*0140*/  IMAD.MOV.U32 R7, RZ, RZ, R3 ;  /* 0x000000ffff077224 */ /* 0x001fe200078e0003 */
[----:B-1----:R-:W-:-:S06]  /*0150*/  ULEA UR4, UR5, UR4, 0x18 ;  /* 0x0000000405047291 */ /* 0x002fcc000f8ec0ff */
[----:B------:R-:W-:-:S05]  /*0160*/  LEA R4, R2, UR4, 0x3 ;  /* 0x0000000402047c11 */ /* 0x000fca000f8e18ff */
[----:B--2---:R0:W-:Y:S04]  /*0170*/  @!P0 STS [R4], R9 ;  /* 0x0000000904008388 */ /* 0x0041e80000000800 */
[----:B---3--:R0:W-:Y:S04]  /*0180*/  @!P1 STS [R4+0x4], R11 ;  /* 0x0000040b04009388 */ /* 0x0081e80000000800 */
[----:B------:R0:W-:Y:S04]  /*0190*/  @P0 STS [R4], RZ ;  /* 0x000000ff04000388 */ /* 0x0001e80000000800 */
[----:B------:R0:W-:Y:S01]  /*01a0*/  @P1 STS [R4+0x4], RZ ;  /* 0x000004ff04001388 */ /* 0x0001e20000000800 */
[----:B------:R-:W-:Y:S06]  /*01b0*/  BAR.SYNC.DEFER_BLOCKING 0x0 ;  /* 0x0000000000007b1d */ /* 0x000fec0000010000 */
.L_x_3:
[----:B------:R-:W-:-:S13]  /*01c0*/  ISETP.GE.U32.AND P0, PT, R2, R7, PT ;  /* 0x000000070200720c */ /* 0x000fda0003f06070 */
[----:B------:R-:W-:-:S05]  /*01d0*/  @!P0 IMAD R6, R5, R8, RZ ;  /* 0x0000000805068224 */ /* 0x000fca00078e02ff */
[----:B0-----:R-:W-:-:S05]  /*01e0*/  @!P0 LEA R9, R6, UR4, 0x2 ;  /* 0x0000000406098c11 */ /* 0x001fca000f8e10ff */
[C---:B------:R-:W-:Y:S02]  /*01f0*/  @!P0 IMAD R6, R8.reuse, 0x4, R9 ;  /* 0x0000000408068824 */ /* 0x040fe400078e0209 */
[----:B------:R-:W-:Y:S01]  /*0200*/  @!P0 LDS R9, [R9+-0x4] ;  /* 0xfffffc0009098984 */ /* 0x000fe20000000800 */
[----:B------:R-:W-:-:S03]  /*0210*/  IMAD.SHL.U32 R8, R8, 0x2, RZ ;  /* 0x0000000208087824 */ /* 0x000fc600078e00ff */
[----:B------:R-:W0:Y:S02]  /*0220*/  @!P0 LDS R10, [R6+-0x4] ;  /* 0xfffffc00060a8984 */ /* 0x000e240000000800 */
[----:B0-----:R-:W-:-:S05]  /*0230*/  @!P0 IMAD.IADD R11, R9, 0x1, R10 ;  /* 0x00000001090b8824 */ /* 0x001fca00078e020a */
[----:B------:R1:W-:Y:S01]  /*0240*/  @!P0 STS [R6+-0x4], R11 ;  /* 0xfffffc0b06008388 */ /* 0x0003e20000000800 */
[----:B------:R-:W-:Y:S01]  /*0250*/  BAR.SYNC.DEFER_BLOCKING 0x0 ;  /* 0x0000000000007b1d */ /* 0x000fe20000010000 */
[----:B------:R-:W-:Y:S02]  /*0260*/  ISETP.GT.U32.AND P0, PT, R7, 0x1, PT ;  /* 0x000000010700780c */ /* 0x000fe40003f04070 */
[----:B------:R-:W-:-:S11]  /*0270*/  SHF.R.U32.HI R7, RZ, 0x1, R7 ;  /* 0x00000001ff077819 */ /* 0x000fd60000011607 */
[----:B-1----:R-:W-:Y:S05]  /*0280*/  @P0 BRA `(.L_x_3) ;  /* 0xfffffffc00cc0947 */ /* 0x002fea000383ffff */
[----:B------:R-:W-:Y:S01]  /*0290*/  ISETP.NE.AND P0, PT, R2, RZ, PT ;  /* 0x000000ff0200720c */ /* 0x000fe20003f05270 */
[----:B------:R-:W-:-:S12]  /*02a0*/  UMOV UR5, 0x1 ;  /* 0x0000000100057882 */ /* 0x000fd80000000000 */
[----:B------:R-:W-:Y:S01]  /*02b0*/  @!P0 LEA R9, R3, UR4, 0x3 ;  /* 0x0000000403098c11 */ /* 0x000fe2000f8e18ff */
[----:B------:R-:W0:Y:S04]  /*02c0*/  @!P0 LDC.64 R6, c[0x0][0x390] ;  /* 0x0000e400ff068b82 */ /* 0x000e280000000a00 */
[----:B------:R-:W1:Y:S04]  /*02d0*/  @!P0 LDS R11, [R9+-0x4] ;  /* 0xfffffc00090b8984 */ /* 0x000e680000000800 */
[----:B------:R2:W-:Y:S01]  /*02e0*/  @!P0 STS [R9+-0x4], RZ ;  /* 0xfffffcff09008388 */ /* 0x0005e20000000800 */
[----:B0-----:R-:W-:-:S05]  /*02f0*/  @!P0 IMAD.WIDE.U32 R6, R13, 0x4, R6 ;  /* 0x000000040d068825 */ /* 0x001fca00078e0006 */
[----:B-1----:R2:W-:Y:S02]  /*0300*/  @!P0 STG.E desc[UR6][R6.64], R11 ;  /* 0x0000000b06008986 */ /* 0x0025e4000c101906 */
.L_x_4:
[----:B------:R-:W-:Y:S01]  /*0310*/  BAR.SYNC.DEFER_BLOCKING 0x0 ;  /* 0x0000000000007b1d */ /* 0x000fe20000010000 */
[----:B------:R-:W-:Y:S02]  /*0320*/  ISETP.GE.U32.AND P0, PT, R2, UR5, PT ;  /* 0x0000000502007c0c */ /* 0x000fe4000bf06070 */
[----:B------:R-:W-:-:S11]  /*0330*/  SHF.R.U32.HI R8, RZ, 0x1, R8 ;  /* 0x00000001ff087819 */ /* 0x000fd60000011608 */
[----:B--2---:R-:W-:-:S05]  /*0340*/  @!P0 IMAD R6, R5, R8, RZ ;  /* 0x0000000805068224 */ /* 0x004fca00078e02ff */
[----:B------:R-:W-:-:S04]  /*0350*/  @!P0 LEA R7, R6, UR4, 0x2 ;  /* 0x0000000406078c11 */ /* 0x000fc8000f8e10ff */
[----:B------:R-:W-:Y:S01]  /*0360*/  @!P0 LEA R9, R8, R7, 0x2 ;  /* 0x0000000708098211 */ /* 0x000fe200078e10ff */
[----:B------:R-:W-:Y:S04]  /*0370*/  @!P0 LDS R6, [R7+-0x4] ;  /* 0xfffffc0007068984 */ /* 0x000fe80000000800 */
[----:B------:R-:W0:Y:S02]  /*0380*/  @!P0 LDS R10, [R9+-0x4] ;  /* 0xfffffc00090a8984 */ /* 0x000e240000000800 */
[----:B0-----:R-:W-:Y:S02]  /*0390*/  @!P0 IMAD.IADD R6, R6, 0x1, R10 ;  /* 0x0000000106068824 */ /* 0x001fe400078e020a */
[----:B------:R0:W-:Y:S04]  /*03a0*/  @!P0 STS [R7+-0x4], R10 ;  /* 0xfffffc0a07008388 */ /* 0x0001e80000000800 */
[----:B------:R0:W-:Y:S01]  /*03b0*/  @!P0 STS [R9+-0x4], R6 ;  /* 0xfffffc0609008388 */ /* 0x0001e20000000800 */
[----:B------:R-:W-:Y:S01]  /*03c0*/  ISETP.LE.U32.AND P0, PT, R3, UR5, PT ;  /* 0x0000000503007c0c */ /* 0x000fe2000bf03070 */
[----:B------:R-:W-:-:S12]  /*03d0*/  USHF.L.U32 UR5, UR5, 0x1, URZ ;  /* 0x0000000105057899 */ /* 0x000fd800080006ff */
[----:B0-----:R-:W-:Y:S05]  /*03e0*/  @!P0 BRA `(.L_x_4) ;  /* 0xfffffffc00c88947 */ /* 0x001fea000383ffff */
[----:B------:R-:W0:Y:S01]  /*03f0*/  LDCU UR4, c[0x0][0x398] ;  /* 0x00007300ff0477ac */ /* 0x000e220008000800 */
[----:B------:R-:W1:Y:S08]  /*0400*/  LDC.64 R2, c[0x0][0x388] ;  /* 0x0000e200ff027b82 */ /* 0x000e700000000a00 */
[----:B------:R-:W-:Y:S01]  /*0410*/  BAR.SYNC.DEFER_BLOCKING 0x0 ;  /* 0x0000000000007b1d */ /* 0x000fe20000010000 */
[----:B0-----:R-:W-:-:S02]  /*0420*/  ISETP.GE.AND P0, PT, R0, UR4, PT ;  /* 0x0000000400007c0c */ /* 0x001fc4000bf06270 */
[----:B------:R-:W-:Y:S01]  /*0430*/  ISETP.GE.AND P1, PT, R12, UR4, PT ;  /* 0x000000040c007c0c */ /* 0x000fe2000bf26270 */
[----:B-1----:R-:W-:-:S10]  /*0440*/  IMAD.WIDE R2, R0, 0x4, R2 ;  /* 0x0000000400027825 */ /* 0x002fd400078e0202 */
[----:B------:R-:W0:Y:S04]  /*0450*/  @!P0 LDS R5, [R4] ;  /* 0x0000000004058984 */ /* 0x000e280000000800 */
[----:B0-----:R0:W-:Y:S01]  /*0460*/  @!P0 STG.E desc[UR6][R2.64], R5 ;  /* 0x0000000502008986 */ /* 0x0011e2000c101906 */
[----:B------:R-:W-:Y:S05]  /*0470*/  @P1 EXIT ;  /* 0x000000000000194d */ /* 0x000fea0003800000 */
[----:B0-----:R-:W0:Y:S04]  /*0480*/  LDS R5, [R4+0x4] ;  /* 0x0000040004057984 */ /* 0x001e280000000800 */
[----:B0-----:R-:W-:Y:S01]  /*0490*/  STG.E desc[UR6][R2.64+0x4], R5 ;  /* 0x0000040502007986 */ /* 0x001fe2000c101906 */
[----:B------:R-:W-:Y:S05]  /*04a0*/  EXIT ;  /* 0x000000000000794d */ /* 0x000fea0003800000 */
.L_x_5:
        /* <DEDUP_REMOVED lines=13> */
.L_x_7:


//--------------------- .nv.shared._Z21add_block_sums_kernelPiS_i --------------------------
	.section	.nv.shared._Z21add_block_sums_kernelPiS_i,"aw",@nobits
	.sectionflags	@""
	.align	16
	.zero		1024


//--------------------- .nv.shared.reserved.0     --------------------------
	.section	.nv.shared.reserved.0,"aw",@nobits
	.weak		__nv_reservedSMEM_offset_0_alias
	.size		__nv_reservedSMEM_offset_0_alias, 0, 64
	.other		__nv_reservedSMEM_offset_0_alias,@"STO_CUDA_RESERVED_SHARED STV_DEFAULT"
__nv_reservedSMEM_offset_0_alias:
	.zero		0
	.zero		64


//--------------------- .nv.shared._Z17block_scan_kernelPiS_S_i --------------------------
	.section	.nv.shared._Z17block_scan_kernelPiS_S_i,"aw",@nobits
	.sectionflags	@""
	.align	16
	.zero		1024


//--------------------- .nv.constant0._Z21add_block_sums_kernelPiS_i --------------------------
	.section	.nv.constant0._Z21add_block_sums_kernelPiS_i,"a",@progbits
	.sectionflags	@""
	.align	4
.nv.constant0._Z21add_block_sums_kernelPiS_i:
	.zero		916


//--------------------- .nv.constant0._Z17block_scan_kernelPiS_S_i --------------------------
	.section	.nv.constant0._Z17block_scan_kernelPiS_S_i,"a",@progbits
	.sectionflags	@""
	.align	4
.nv.constant0._Z17block_scan_kernelPiS_S_i:
	.zero		924


//--------------------- SYMBOLS --------------------------

	.type		.nv.reservedSmem.offset0,@object
	.size		.nv.reservedSmem.offset0,0x4
	.type		.nv.reservedSmem.cap,@object
	.size		.nv.reservedSmem.cap,0x4
